//
// Generated by NVIDIA NVVM Compiler
//
// Compiler Build ID: CL-36424714
// Cuda compilation tools, release 13.0, V13.0.88
// Based on NVVM 20.0.0
//

.version 9.0
.target sm_100
.address_size 64


.entry _Z7getTimePl(
	.param .u64 .ptr .align 1 _Z7getTimePl_param_0
)
{
	.reg .b64 	%rd<4>;

	ld.param.u64 	%rd2, [_Z7getTimePl_param_0];
	cvta.to.global.u64 	%rd3, %rd2;
	// begin inline asm
	mov.u64 	%rd1, %clock64;
	// end inline asm
	st.global.u64 	[%rd3], %rd1;
	ret;

}


// ===== COMPILED SASS (sm_100) =====

	.target	sm_100

	.elftype	@"ET_EXEC"


//--------------------- .note.nv.tkinfo           --------------------------
	.section	.note.nv.tkinfo,"",@"SHT_NOTE"
	.sectionflags	@"SHF_NOTE_NV_TKINFO"
	.tkinfo
        /*0018*/ 	.word	0x00000002
        /*0030*/ 	.string	""
        /*0030*/ 	.string	"ptxas"
        /*0030*/ 	.string	"Cuda compilation tools, release 13.0, V13.0.88"
        /*0030*/ 	.string	"Build cuda_13.0.r13.0/compiler.36424714_0"
        /*0030*/ 	.string	"-arch sm_100 -m 64 "



//--------------------- .note.nv.cuinfo           --------------------------
	.section	.note.nv.cuinfo,"",@"SHT_NOTE"
	.sectionflags	@"SHF_NOTE_NV_CUINFO"
        /*0018*/ 	.short	0x0002
        /*001a*/ 	.short	0x0064
        /*001c*/ 	.short	0x0082
	.zero		2


//--------------------- .nv.info                  --------------------------
	.section	.nv.info,"",@"SHT_CUDA_INFO"
	.align	4


	//----- nvinfo : EIATTR_REGCOUNT
	.align		4
        /*0000*/ 	.byte	0x04, 0x2f
        /*0002*/ 	.short	(.L_1 - .L_0)
	.align		4
.L_0:
        /*0004*/ 	.word	index@(_Z7getTimePl)
        /*0008*/ 	.word	0x00000008


	//----- nvinfo : EIATTR_FRAME_SIZE
	.align		4
.L_1:
        /*000c*/ 	.byte	0x04, 0x11
        /*000e*/ 	.short	(.L_3 - .L_2)
	.align		4
.L_2:
        /*0010*/ 	.word	index@(_Z7getTimePl)
        /*0014*/ 	.word	0x00000000


	//----- nvinfo : EIATTR_MIN_STACK_SIZE
	.align		4
.L_3:
        /*0018*/ 	.byte	0x04, 0x12
        /*001a*/ 	.short	(.L_5 - .L_4)
	.align		4
.L_4:
        /*001c*/ 	.word	index@(_Z7getTimePl)
        /*0020*/ 	.word	0x00000000
.L_5:


//--------------------- .nv.compat                --------------------------
	.section	.nv.compat,"",@"SHT_CUDA_COMPAT_INFO"
	.align	4
        /*0000*/ 	.byte	0x02, 0x09, 0x00, 0x00, 0x02, 0x02, 0x01, 0x00, 0x02, 0x05, 0x05, 0x00, 0x03, 0x07, 0x01, 0x01
        /*0010*/ 	.byte	0x02, 0x03, 0x00, 0x00, 0x02, 0x06, 0x01, 0x00, 0x04, 0x0b, 0x08, 0x00, 0x09, 0x00, 0x00, 0x00
        /*0020*/ 	.byte	0x00, 0x00, 0x00, 0x00


//--------------------- .nv.info._Z7getTimePl     --------------------------
	.section	.nv.info._Z7getTimePl,"",@"SHT_CUDA_INFO"
	.sectionflags	@""
	.align	4


	//----- nvinfo : EIATTR_CUDA_API_VERSION
	.align		4
        /*0000*/ 	.byte	0x04, 0x37
        /*0002*/ 	.short	(.L_7 - .L_6)
.L_6:
        /*0004*/ 	.word	0x00000082


	//----- nvinfo : EIATTR_KPARAM_INFO
	.align		4
.L_7:
        /*0008*/ 	.byte	0x04, 0x17
        /*000a*/ 	.short	(.L_9 - .L_8)
.L_8:
        /*000c*/ 	.word	0x00000000
        /*0010*/ 	.short	0x0000
        /*0012*/ 	.short	0x0000
        /*0014*/ 	.byte	0x00, 0xf5, 0x21, 0x00


	//----- nvinfo : EIATTR_SPARSE_MMA_MASK
	.align		4
.L_9:
        /*0018*/ 	.byte	0x03, 0x50
        /*001a*/ 	.short	0x0000


	//----- nvinfo : EIATTR_MAXREG_COUNT
	.align		4
        /*001c*/ 	.byte	0x03, 0x1b
        /*001e*/ 	.short	0x00ff


	//----- nvinfo : EIATTR_MERCURY_ISA_VERSION
	.align		4
        /*0020*/ 	.byte	0x03, 0x5f
        /*0022*/ 	.short	0x0101


	//----- nvinfo : EIATTR_VRC_CTA_INIT_COUNT
	.align		4
        /*0024*/ 	.byte	0x02, 0x4a
	.zero		1
	.zero		1


	//----- nvinfo : EIATTR_EXIT_INSTR_OFFSETS
	.align		4
        /*0028*/ 	.byte	0x04, 0x1c
        /*002a*/ 	.short	(.L_11 - .L_10)


	//   ....[0]....
.L_10:
        /*002c*/ 	.word	0x00000060


	//----- nvinfo : EIATTR_CBANK_PARAM_SIZE
	.align		4
.L_11:
        /*0030*/ 	.byte	0x03, 0x19
        /*0032*/ 	.short	0x0008


	//----- nvinfo : EIATTR_PARAM_CBANK
	.align		4
        /*0034*/ 	.byte	0x04, 0x0a
        /*0036*/ 	.short	(.L_13 - .L_12)
	.align		4
.L_12:
        /*0038*/ 	.word	index@(.nv.constant0._Z7getTimePl)
        /*003c*/ 	.short	0x0380
        /*003e*/ 	.short	0x0008


	//----- nvinfo : EIATTR_SW_WAR
	.align		4
.L_13:
        /*0040*/ 	.byte	0x04, 0x36
        /*0042*/ 	.short	(.L_15 - .L_14)
.L_14:
        /*0044*/ 	.word	0x00000008
.L_15:


//--------------------- .nv.callgraph             --------------------------
	.section	.nv.callgraph,"",@"SHT_CUDA_CALLGRAPH"
	.align	4
	.sectionentsize	8
	.align		4
        /*0000*/ 	.word	0x00000000
	.align		4
        /*0004*/ 	.word	0xffffffff
	.align		4
        /*0008*/ 	.word	0x00000000
	.align		4
        /*000c*/ 	.word	0xfffffffe
	.align		4
        /*0010*/ 	.word	0x00000000
	.align		4
        /*0014*/ 	.word	0xfffffffd
	.align		4
        /*0018*/ 	.word	0x00000000
	.align		4
        /*001c*/ 	.word	0xfffffffc


//--------------------- .text._Z7getTimePl        --------------------------
	.section	.text._Z7getTimePl,"ax",@progbits
	.align	128
.text._Z7getTimePl:
        .type           _Z7getTimePl,@function
        .size           _Z7getTimePl,(.L_x_1 - _Z7getTimePl)
        .other          _Z7getTimePl,@"STO_CUDA_ENTRY STV_DEFAULT"
_Z7getTimePl:
[----:B------:R-:W-:Y:S01]  /*0000*/  LDC R1, c[0x0][0x37c] ;  /* 0x0000df00ff017b82 */ /* 0x000fe20000000800 */
[----:B------:R-:W0:Y:S01]  /*0010*/  LDCU.64 UR4, c[0x0][0x358] ;  /* 0x00006b00ff0477ac */ /* 0x000e220008000a00 */
[----:B------:R-:W-:Y:S01]  /*0020*/  NOP ;  /* 0x0000000000007918 */ /* 0x000fe20000000000 */
[----:B------:R-:W-:-:S05]  /*0030*/  CS2R R4, SR_CLOCKLO ;  /* 0x0000000000047805 */ /* 0x000fca0000015000 */
[----:B------:R-:W0:Y:S02]  /*0040*/  LDC.64 R2, c[0x0][0x380] ;  /* 0x0000e000ff027b82 */ /* 0x000e240000000a00 */
[----:B0-----:R-:W-:Y:S01]  /*0050*/  STG.E.64 desc[UR4][R2.64], R4 ;  /* 0x0000000402007986 */ /* 0x001fe2000c101b04 */
[----:B------:R-:W-:Y:S05]  /*0060*/  EXIT ;  /* 0x000000000000794d */ /* 0x000fea0003800000 */
.L_x_0:
[----:B------:R-:W-:-:S00]  /*0070*/  BRA `(.L_x_0) ;  /* 0xfffffffc00fc7947 */ /* 0x000fc0000383ffff */
[----:B------:R-:W-:-:S00]  /*0080*/  NOP ;  /* 0x0000000000007918 */ /* 0x000fc00000000000 */
[----:B------:R-:W-:-:S00]  /*0090*/  NOP ;  /* 0x0000000000007918 */ /* 0x000fc00000000000 */
[----:B------:R-:W-:-:S00]  /*00a0*/  NOP ;  /* 0x0000000000007918 */ /* 0x000fc00000000000 */
[----:B------:R-:W-:-:S00]  /*00b0*/  NOP ;  /* 0x0000000000007918 */ /* 0x000fc00000000000 */
[----:B------:R-:W-:-:S00]  /*00c0*/  NOP ;  /* 0x0000000000007918 */ /* 0x000fc00000000000 */
[----:B------:R-:W-:-:S00]  /*00d0*/  NOP ;  /* 0x0000000000007918 */ /* 0x000fc00000000000 */
[----:B------:R-:W-:-:S00]  /*00e0*/  NOP ;  /* 0x0000000000007918 */ /* 0x000fc00000000000 */
[----:B------:R-:W-:-:S00]  /*00f0*/  NOP ;  /* 0x0000000000007918 */ /* 0x000fc00000000000 */
.L_x_1:


//--------------------- .nv.shared.reserved.0     --------------------------
	.section	.nv.shared.reserved.0,"aw",@nobits
	.weak		__nv_reservedSMEM_offset_0_alias
	.size		__nv_reservedSMEM_offset_0_alias, 0, 64
	.other		__nv_reservedSMEM_offset_0_alias,@"STO_CUDA_RESERVED_SHARED STV_DEFAULT"
__nv_reservedSMEM_offset_0_alias:
	.zero		0
	.zero		64


//--------------------- .nv.constant0._Z7getTimePl --------------------------
	.section	.nv.constant0._Z7getTimePl,"a",@progbits
	.sectionflags	@""
	.align	4
.nv.constant0._Z7getTimePl:
	.zero		904


//--------------------- SYMBOLS --------------------------

	.type		.nv.reservedSmem.offset0,@object
	.size		.nv.reservedSmem.offset0,0x4
